//
// Generated by NVIDIA NVVM Compiler
//
// Compiler Build ID: CL-36424714
// Cuda compilation tools, release 13.0, V13.0.88
// Based on NVVM 20.0.0
//

.version 9.0
.target sm_100
.address_size 64

	// .globl	_Z6kernelPiS_m

.visible .entry _Z6kernelPiS_m(
	.param .u64 .ptr .align 1 _Z6kernelPiS_m_param_0,
	.param .u64 .ptr .align 1 _Z6kernelPiS_m_param_1,
	.param .u64 _Z6kernelPiS_m_param_2
)
{
	.reg .b32 	%r<2>;
	.reg .b64 	%rd<3>;

	ld.param.u64 	%rd1, [_Z6kernelPiS_m_param_0];
	cvta.to.global.u64 	%rd2, %rd1;
	mov.b32 	%r1, 1;
	st.global.u32 	[%rd2], %r1;
	ret;

}


// ===== COMPILED SASS (sm_100) =====

	.target	sm_100

	.elftype	@"ET_EXEC"


//--------------------- .note.nv.tkinfo           --------------------------
	.section	.note.nv.tkinfo,"",@"SHT_NOTE"
	.sectionflags	@"SHF_NOTE_NV_TKINFO"
	.tkinfo
        /*0018*/ 	.word	0x00000002
        /*0030*/ 	.string	""
        /*0030*/ 	.string	"ptxas"
        /*0030*/ 	.string	"Cuda compilation tools, release 13.0, V13.0.88"
        /*0030*/ 	.string	"Build cuda_13.0.r13.0/compiler.36424714_0"
        /*0030*/ 	.string	"-arch sm_100 -m 64 "



//--------------------- .note.nv.cuinfo           --------------------------
	.section	.note.nv.cuinfo,"",@"SHT_NOTE"
	.sectionflags	@"SHF_NOTE_NV_CUINFO"
        /*0018*/ 	.short	0x0002
        /*001a*/ 	.short	0x0064
        /*001c*/ 	.short	0x0082
	.zero		2


//--------------------- .nv.info                  --------------------------
	.section	.nv.info,"",@"SHT_CUDA_INFO"
	.align	4


	//----- nvinfo : EIATTR_REGCOUNT
	.align		4
        /*0000*/ 	.byte	0x04, 0x2f
        /*0002*/ 	.short	(.L_1 - .L_0)
	.align		4
.L_0:
        /*0004*/ 	.word	index@(_Z6kernelPiS_m)
        /*0008*/ 	.word	0x00000008


	//----- nvinfo : EIATTR_FRAME_SIZE
	.align		4
.L_1:
        /*000c*/ 	.byte	0x04, 0x11
        /*000e*/ 	.short	(.L_3 - .L_2)
	.align		4
.L_2:
        /*0010*/ 	.word	index@(_Z6kernelPiS_m)
        /*0014*/ 	.word	0x00000000


	//----- nvinfo : EIATTR_MIN_STACK_SIZE
	.align		4
.L_3:
        /*0018*/ 	.byte	0x04, 0x12
        /*001a*/ 	.short	(.L_5 - .L_4)
	.align		4
.L_4:
        /*001c*/ 	.word	index@(_Z6kernelPiS_m)
        /*0020*/ 	.word	0x00000000
.L_5:


//--------------------- .nv.compat                --------------------------
	.section	.nv.compat,"",@"SHT_CUDA_COMPAT_INFO"
	.align	4
        /*0000*/ 	.byte	0x02, 0x09, 0x00, 0x00, 0x02, 0x02, 0x01, 0x00, 0x02, 0x05, 0x05, 0x00, 0x03, 0x07, 0x01, 0x01
        /*0010*/ 	.byte	0x02, 0x03, 0x00, 0x00, 0x02, 0x06, 0x01, 0x00, 0x04, 0x0b, 0x08, 0x00, 0x09, 0x00, 0x00, 0x00
        /*0020*/ 	.byte	0x00, 0x00, 0x00, 0x00


//--------------------- .nv.info._Z6kernelPiS_m   --------------------------
	.section	.nv.info._Z6kernelPiS_m,"",@"SHT_CUDA_INFO"
	.sectionflags	@""
	.align	4


	//----- nvinfo : EIATTR_CUDA_API_VERSION
	.align		4
        /*0000*/ 	.byte	0x04, 0x37
        /*0002*/ 	.short	(.L_7 - .L_6)
.L_6:
        /*0004*/ 	.word	0x00000082


	//----- nvinfo : EIATTR_KPARAM_INFO
	.align		4
.L_7:
        /*0008*/ 	.byte	0x04, 0x17
        /*000a*/ 	.short	(.L_9 - .L_8)
.L_8:
        /*000c*/ 	.word	0x00000000
        /*0010*/ 	.short	0x0002
        /*0012*/ 	.short	0x0010
        /*0014*/ 	.byte	0x00, 0xf0, 0x21, 0x00


	//----- nvinfo : EIATTR_KPARAM_INFO
	.align		4
.L_9:
        /*0018*/ 	.byte	0x04, 0x17
        /*001a*/ 	.short	(.L_11 - .L_10)
.L_10:
        /*001c*/ 	.word	0x00000000
        /*0020*/ 	.short	0x0001
        /*0022*/ 	.short	0x0008
        /*0024*/ 	.byte	0x00, 0xf5, 0x21, 0x00


	//----- nvinfo : EIATTR_KPARAM_INFO
	.align		4
.L_11:
        /*0028*/ 	.byte	0x04, 0x17
        /*002a*/ 	.short	(.L_13 - .L_12)
.L_12:
        /*002c*/ 	.word	0x00000000
        /*0030*/ 	.short	0x0000
        /*0032*/ 	.short	0x0000
        /*0034*/ 	.byte	0x00, 0xf5, 0x21, 0x00


	//----- nvinfo : EIATTR_SPARSE_MMA_MASK
	.align		4
.L_13:
        /*0038*/ 	.byte	0x03, 0x50
        /*003a*/ 	.short	0x0000


	//----- nvinfo : EIATTR_MAXREG_COUNT
	.align		4
        /*003c*/ 	.byte	0x03, 0x1b
        /*003e*/ 	.short	0x00ff


	//----- nvinfo : EIATTR_MERCURY_ISA_VERSION
	.align		4
        /*0040*/ 	.byte	0x03, 0x5f
        /*0042*/ 	.short	0x0101


	//----- nvinfo : EIATTR_VRC_CTA_INIT_COUNT
	.align		4
        /*0044*/ 	.byte	0x02, 0x4a
	.zero		1
	.zero		1


	//----- nvinfo : EIATTR_EXIT_INSTR_OFFSETS
	.align		4
        /*0048*/ 	.byte	0x04, 0x1c
        /*004a*/ 	.short	(.L_15 - .L_14)


	//   ....[0]....
.L_14:
        /*004c*/ 	.word	0x00000050


	//----- nvinfo : EIATTR_CBANK_PARAM_SIZE
	.align		4
.L_15:
        /*0050*/ 	.byte	0x03, 0x19
        /*0052*/ 	.short	0x0018


	//----- nvinfo : EIATTR_PARAM_CBANK
	.align		4
        /*0054*/ 	.byte	0x04, 0x0a
        /*0056*/ 	.short	(.L_17 - .L_16)
	.align		4
.L_16:
        /*0058*/ 	.word	index@(.nv.constant0._Z6kernelPiS_m)
        /*005c*/ 	.short	0x0380
        /*005e*/ 	.short	0x0018


	//----- nvinfo : EIATTR_SW_WAR
	.align		4
.L_17:
        /*0060*/ 	.byte	0x04, 0x36
        /*0062*/ 	.short	(.L_19 - .L_18)
.L_18:
        /*0064*/ 	.word	0x00000008
.L_19:


//--------------------- .nv.callgraph             --------------------------
	.section	.nv.callgraph,"",@"SHT_CUDA_CALLGRAPH"
	.align	4
	.sectionentsize	8
	.align		4
        /*0000*/ 	.word	0x00000000
	.align		4
        /*0004*/ 	.word	0xffffffff
	.align		4
        /*0008*/ 	.word	0x00000000
	.align		4
        /*000c*/ 	.word	0xfffffffe
	.align		4
        /*0010*/ 	.word	0x00000000
	.align		4
        /*0014*/ 	.word	0xfffffffd
	.align		4
        /*0018*/ 	.word	0x00000000
	.align		4
        /*001c*/ 	.word	0xfffffffc


//--------------------- .text._Z6kernelPiS_m      --------------------------
	.section	.text._Z6kernelPiS_m,"ax",@progbits
	.align	128
        .global         _Z6kernelPiS_m
        .type           _Z6kernelPiS_m,@function
        .size           _Z6kernelPiS_m,(.L_x_1 - _Z6kernelPiS_m)
        .other          _Z6kernelPiS_m,@"STO_CUDA_ENTRY STV_DEFAULT"
_Z6kernelPiS_m:
.text._Z6kernelPiS_m:
[----:B------:R-:W-:Y:S08]  /*0000*/  LDC R1, c[0x0][0x37c] ;  /* 0x0000df00ff017b82 */ /* 0x000ff00000000800 */
[----:B------:R-:W0:Y:S01]  /*0010*/  LDC.64 R2, c[0x0][0x380] ;  /* 0x0000e000ff027b82 */ /* 0x000e220000000a00 */
[----:B------:R-:W0:Y:S01]  /*0020*/  LDCU.64 UR4, c[0x0][0x358] ;  /* 0x00006b00ff0477ac */ /* 0x000e220008000a00 */
[----:B------:R-:W-:-:S05]  /*0030*/  HFMA2 R5, -RZ, RZ, 0, 5.9604644775390625e-08 ;  /* 0x00000001ff057431 */ /* 0x000fca00000001ff */
[----:B0-----:R-:W-:Y:S01]  /*0040*/  STG.E desc[UR4][R2.64], R5 ;  /* 0x0000000502007986 */ /* 0x001fe2000c101904 */
[----:B------:R-:W-:Y:S05]  /*0050*/  EXIT ;  /* 0x000000000000794d */ /* 0x000fea0003800000 */
.L_x_0:
[----:B------:R-:W-:-:S00]  /*0060*/  BRA `(.L_x_0) ;  /* 0xfffffffc00fc7947 */ /* 0x000fc0000383ffff */
[----:B------:R-:W-:-:S00]  /*0070*/  NOP ;  /* 0x0000000000007918 */ /* 0x000fc00000000000 */
        /* <DEDUP_REMOVED lines=8> */
.L_x_1:


//--------------------- .nv.shared.reserved.0     --------------------------
	.section	.nv.shared.reserved.0,"aw",@nobits
	.weak		__nv_reservedSMEM_offset_0_alias
	.size		__nv_reservedSMEM_offset_0_alias, 0, 64
	.other		__nv_reservedSMEM_offset_0_alias,@"STO_CUDA_RESERVED_SHARED STV_DEFAULT"
__nv_reservedSMEM_offset_0_alias:
	.zero		0
	.zero		64


//--------------------- .nv.constant0._Z6kernelPiS_m --------------------------
	.section	.nv.constant0._Z6kernelPiS_m,"a",@progbits
	.sectionflags	@""
	.align	4
.nv.constant0._Z6kernelPiS_m:
	.zero		920


//--------------------- SYMBOLS --------------------------

	.type		.nv.reservedSmem.offset0,@object
	.size		.nv.reservedSmem.offset0,0x4
